//
// Generated by NVIDIA NVVM Compiler
//
// Compiler Build ID: CL-36424714
// Cuda compilation tools, release 13.0, V13.0.88
// Based on NVVM 20.0.0
//

.version 9.0
.target sm_100
.address_size 64

	// .globl	_Z9scanBlockPKfPfiS1_
// _ZZ9scanBlockPKfPfiS1_E2sh has been demoted

.visible .entry _Z9scanBlockPKfPfiS1_(
	.param .u64 .ptr .align 1 _Z9scanBlockPKfPfiS1__param_0,
	.param .u64 .ptr .align 1 _Z9scanBlockPKfPfiS1__param_1,
	.param .u32 _Z9scanBlockPKfPfiS1__param_2,
	.param .u64 .ptr .align 1 _Z9scanBlockPKfPfiS1__param_3
)
{
	.reg .pred 	%p<10>;
	.reg .b32 	%r<33>;
	.reg .b32 	%f<14>;
	.reg .b64 	%rd<13>;
	// demoted variable
	.shared .align 4 .b8 _ZZ9scanBlockPKfPfiS1_E2sh[1024];
	ld.param.u64 	%rd1, [_Z9scanBlockPKfPfiS1__param_0];
	ld.param.u64 	%rd2, [_Z9scanBlockPKfPfiS1__param_1];
	ld.param.u32 	%r12, [_Z9scanBlockPKfPfiS1__param_2];
	ld.param.u64 	%rd3, [_Z9scanBlockPKfPfiS1__param_3];
	mov.u32 	%r1, %tid.x;
	mov.u32 	%r32, %ntid.x;
	mov.u32 	%r3, %ctaid.x;
	mad.lo.s32 	%r4, %r32, %r3, %r1;
	setp.ge.s32 	%p1, %r4, %r12;
	shl.b32 	%r13, %r1, 2;
	mov.u32 	%r14, _ZZ9scanBlockPKfPfiS1_E2sh;
	add.s32 	%r5, %r14, %r13;
	@%p1 bra 	$L__BB0_2;
	cvta.to.global.u64 	%rd4, %rd1;
	mul.wide.s32 	%rd5, %r4, 4;
	add.s64 	%rd6, %rd4, %rd5;
	ld.global.f32 	%f13, [%rd6];
	st.shared.f32 	[%r5], %f13;
	bra.uni 	$L__BB0_3;
$L__BB0_2:
	mov.b32 	%r15, 0;
	st.shared.u32 	[%r5], %r15;
	mov.f32 	%f13, 0f00000000;
$L__BB0_3:
	bar.sync 	0;
	setp.lt.u32 	%p2, %r32, 2;
	@%p2 bra 	$L__BB0_8;
	add.s32 	%r6, %r1, 1;
	mov.b32 	%r31, 1;
$L__BB0_5:
	shl.b32 	%r8, %r31, 1;
	add.s32 	%r17, %r8, -1;
	and.b32  	%r18, %r17, %r6;
	setp.ne.s32 	%p3, %r18, 0;
	@%p3 bra 	$L__BB0_7;
	sub.s32 	%r19, %r1, %r31;
	shl.b32 	%r20, %r19, 2;
	add.s32 	%r22, %r14, %r20;
	ld.shared.f32 	%f4, [%r22];
	ld.shared.f32 	%f5, [%r5];
	add.f32 	%f6, %f4, %f5;
	st.shared.f32 	[%r5], %f6;
$L__BB0_7:
	bar.sync 	0;
	setp.lt.u32 	%p4, %r8, %r32;
	mov.u32 	%r31, %r8;
	@%p4 bra 	$L__BB0_5;
$L__BB0_8:
	add.s32 	%r23, %r32, -1;
	setp.ne.s32 	%p5, %r1, %r23;
	@%p5 bra 	$L__BB0_10;
	ld.shared.f32 	%f7, [%r5];
	cvta.to.global.u64 	%rd7, %rd3;
	mul.wide.u32 	%rd8, %r3, 4;
	add.s64 	%rd9, %rd7, %rd8;
	st.global.f32 	[%rd9], %f7;
	mov.b32 	%r24, 0;
	st.shared.u32 	[%r5], %r24;
$L__BB0_10:
	bar.sync 	0;
	setp.lt.u32 	%p6, %r32, 2;
	@%p6 bra 	$L__BB0_15;
	add.s32 	%r9, %r1, 1;
$L__BB0_12:
	shr.u32 	%r11, %r32, 1;
	and.b32  	%r25, %r32, 2046;
	rem.u32 	%r26, %r9, %r25;
	setp.ne.s32 	%p7, %r26, 0;
	@%p7 bra 	$L__BB0_14;
	sub.s32 	%r27, %r1, %r11;
	shl.b32 	%r28, %r27, 2;
	add.s32 	%r30, %r14, %r28;
	ld.shared.f32 	%f8, [%r30];
	ld.shared.f32 	%f9, [%r5];
	st.shared.f32 	[%r30], %f9;
	add.f32 	%f10, %f8, %f9;
	st.shared.f32 	[%r5], %f10;
$L__BB0_14:
	bar.sync 	0;
	setp.gt.u32 	%p8, %r32, 3;
	mov.u32 	%r32, %r11;
	@%p8 bra 	$L__BB0_12;
$L__BB0_15:
	setp.ge.s32 	%p9, %r4, %r12;
	@%p9 bra 	$L__BB0_17;
	ld.shared.f32 	%f11, [%r5];
	add.f32 	%f12, %f13, %f11;
	cvta.to.global.u64 	%rd10, %rd2;
	mul.wide.s32 	%rd11, %r4, 4;
	add.s64 	%rd12, %rd10, %rd11;
	st.global.f32 	[%rd12], %f12;
$L__BB0_17:
	ret;

}
	// .globl	_Z18mergeWithBlockSumsPfiS_
.visible .entry _Z18mergeWithBlockSumsPfiS_(
	.param .u64 .ptr .align 1 _Z18mergeWithBlockSumsPfiS__param_0,
	.param .u32 _Z18mergeWithBlockSumsPfiS__param_1,
	.param .u64 .ptr .align 1 _Z18mergeWithBlockSumsPfiS__param_2
)
{
	.reg .pred 	%p<2>;
	.reg .b32 	%r<7>;
	.reg .b32 	%f<4>;
	.reg .b64 	%rd<9>;

	ld.param.u64 	%rd1, [_Z18mergeWithBlockSumsPfiS__param_0];
	ld.param.u32 	%r3, [_Z18mergeWithBlockSumsPfiS__param_1];
	ld.param.u64 	%rd2, [_Z18mergeWithBlockSumsPfiS__param_2];
	mov.u32 	%r1, %ctaid.x;
	mov.u32 	%r4, %tid.x;
	mov.u32 	%r5, %ntid.x;
	mad.lo.s32 	%r6, %r5, %r1, %r5;
	add.s32 	%r2, %r6, %r4;
	setp.ge.s32 	%p1, %r2, %r3;
	@%p1 bra 	$L__BB1_2;
	cvta.to.global.u64 	%rd3, %rd2;
	cvta.to.global.u64 	%rd4, %rd1;
	mul.wide.u32 	%rd5, %r1, 4;
	add.s64 	%rd6, %rd3, %rd5;
	ld.global.f32 	%f1, [%rd6];
	mul.wide.s32 	%rd7, %r2, 4;
	add.s64 	%rd8, %rd4, %rd7;
	ld.global.f32 	%f2, [%rd8];
	add.f32 	%f3, %f1, %f2;
	st.global.f32 	[%rd8], %f3;
$L__BB1_2:
	ret;

}


// ===== COMPILED SASS (sm_100) =====

	.target	sm_100

	.elftype	@"ET_EXEC"


//--------------------- .note.nv.tkinfo           --------------------------
	.section	.note.nv.tkinfo,"",@"SHT_NOTE"
	.sectionflags	@"SHF_NOTE_NV_TKINFO"
	.tkinfo
        /*0018*/ 	.word	0x00000002
        /*0030*/ 	.string	""
        /*0030*/ 	.string	"ptxas"
        /*0030*/ 	.string	"Cuda compilation tools, release 13.0, V13.0.88"
        /*0030*/ 	.string	"Build cuda_13.0.r13.0/compiler.36424714_0"
        /*0030*/ 	.string	"-arch sm_100 -m 64 "



//--------------------- .note.nv.cuinfo           --------------------------
	.section	.note.nv.cuinfo,"",@"SHT_NOTE"
	.sectionflags	@"SHF_NOTE_NV_CUINFO"
        /*0018*/ 	.short	0x0002
        /*001a*/ 	.short	0x0064
        /*001c*/ 	.short	0x0082
	.zero		2


//--------------------- .nv.info                  --------------------------
	.section	.nv.info,"",@"SHT_CUDA_INFO"
	.align	4


	//----- nvinfo : EIATTR_REGCOUNT
	.align		4
        /*0000*/ 	.byte	0x04, 0x2f
        /*0002*/ 	.short	(.L_1 - .L_0)
	.align		4
.L_0:
        /*0004*/ 	.word	index@(_Z9scanBlockPKfPfiS1_)
        /*0008*/ 	.word	0x0000000f


	//----- nvinfo : EIATTR_FRAME_SIZE
	.align		4
.L_1:
        /*000c*/ 	.byte	0x04, 0x11
        /*000e*/ 	.short	(.L_3 - .L_2)
	.align		4
.L_2:
        /*0010*/ 	.word	index@(_Z9scanBlockPKfPfiS1_)
        /*0014*/ 	.word	0x00000000


	//----- nvinfo : EIATTR_REGCOUNT
	.align		4
.L_3:
        /*0018*/ 	.byte	0x04, 0x2f
        /*001a*/ 	.short	(.L_5 - .L_4)
	.align		4
.L_4:
        /*001c*/ 	.word	index@(_Z18mergeWithBlockSumsPfiS_)
        /*0020*/ 	.word	0x0000000c


	//----- nvinfo : EIATTR_FRAME_SIZE
	.align		4
.L_5:
        /*0024*/ 	.byte	0x04, 0x11
        /*0026*/ 	.short	(.L_7 - .L_6)
	.align		4
.L_6:
        /*0028*/ 	.word	index@(_Z18mergeWithBlockSumsPfiS_)
        /*002c*/ 	.word	0x00000000


	//----- nvinfo : EIATTR_MIN_STACK_SIZE
	.align		4
.L_7:
        /*0030*/ 	.byte	0x04, 0x12
        /*0032*/ 	.short	(.L_9 - .L_8)
	.align		4
.L_8:
        /*0034*/ 	.word	index@(_Z18mergeWithBlockSumsPfiS_)
        /*0038*/ 	.word	0x00000000


	//----- nvinfo : EIATTR_MIN_STACK_SIZE
	.align		4
.L_9:
        /*003c*/ 	.byte	0x04, 0x12
        /*003e*/ 	.short	(.L_11 - .L_10)
	.align		4
.L_10:
        /*0040*/ 	.word	index@(_Z9scanBlockPKfPfiS1_)
        /*0044*/ 	.word	0x00000000
.L_11:


//--------------------- .nv.compat                --------------------------
	.section	.nv.compat,"",@"SHT_CUDA_COMPAT_INFO"
	.align	4
        /*0000*/ 	.byte	0x02, 0x09, 0x00, 0x00, 0x02, 0x02, 0x01, 0x00, 0x02, 0x05, 0x05, 0x00, 0x03, 0x07, 0x01, 0x01
        /*0010*/ 	.byte	0x02, 0x03, 0x00, 0x00, 0x02, 0x06, 0x01, 0x00, 0x04, 0x0b, 0x08, 0x00, 0x09, 0x00, 0x00, 0x00
        /*0020*/ 	.byte	0x00, 0x00, 0x00, 0x00


//--------------------- .nv.info._Z18mergeWithBlockSumsPfiS_ --------------------------
	.section	.nv.info._Z18mergeWithBlockSumsPfiS_,"",@"SHT_CUDA_INFO"
	.sectionflags	@""
	.align	4


	//----- nvinfo : EIATTR_CUDA_API_VERSION
	.align		4
        /*0000*/ 	.byte	0x04, 0x37
        /*0002*/ 	.short	(.L_13 - .L_12)
.L_12:
        /*0004*/ 	.word	0x00000082


	//----- nvinfo : EIATTR_KPARAM_INFO
	.align		4
.L_13:
        /*0008*/ 	.byte	0x04, 0x17
        /*000a*/ 	.short	(.L_15 - .L_14)
.L_14:
        /*000c*/ 	.word	0x00000000
        /*0010*/ 	.short	0x0002
        /*0012*/ 	.short	0x0010
        /*0014*/ 	.byte	0x00, 0xf5, 0x21, 0x00


	//----- nvinfo : EIATTR_KPARAM_INFO
	.align		4
.L_15:
        /*0018*/ 	.byte	0x04, 0x17
        /*001a*/ 	.short	(.L_17 - .L_16)
.L_16:
        /*001c*/ 	.word	0x00000000
        /*0020*/ 	.short	0x0001
        /*0022*/ 	.short	0x0008
        /*0024*/ 	.byte	0x00, 0xf0, 0x11, 0x00


	//----- nvinfo : EIATTR_KPARAM_INFO
	.align		4
.L_17:
        /*0028*/ 	.byte	0x04, 0x17
        /*002a*/ 	.short	(.L_19 - .L_18)
.L_18:
        /*002c*/ 	.word	0x00000000
        /*0030*/ 	.short	0x0000
        /*0032*/ 	.short	0x0000
        /*0034*/ 	.byte	0x00, 0xf5, 0x21, 0x00


	//----- nvinfo : EIATTR_SPARSE_MMA_MASK
	.align		4
.L_19:
        /*0038*/ 	.byte	0x03, 0x50
        /*003a*/ 	.short	0x0000


	//----- nvinfo : EIATTR_MAXREG_COUNT
	.align		4
        /*003c*/ 	.byte	0x03, 0x1b
        /*003e*/ 	.short	0x00ff


	//----- nvinfo : EIATTR_MERCURY_ISA_VERSION
	.align		4
        /*0040*/ 	.byte	0x03, 0x5f
        /*0042*/ 	.short	0x0101


	//----- nvinfo : EIATTR_VRC_CTA_INIT_COUNT
	.align		4
        /*0044*/ 	.byte	0x02, 0x4a
	.zero		1
	.zero		1


	//----- nvinfo : EIATTR_EXIT_INSTR_OFFSETS
	.align		4
        /*0048*/ 	.byte	0x04, 0x1c
        /*004a*/ 	.short	(.L_21 - .L_20)


	//   ....[0]....
.L_20:
        /*004c*/ 	.word	0x00000080


	//   ....[1]....
        /*0050*/ 	.word	0x00000120


	//----- nvinfo : EIATTR_CBANK_PARAM_SIZE
	.align		4
.L_21:
        /*0054*/ 	.byte	0x03, 0x19
        /*0056*/ 	.short	0x0018


	//----- nvinfo : EIATTR_PARAM_CBANK
	.align		4
        /*0058*/ 	.byte	0x04, 0x0a
        /*005a*/ 	.short	(.L_23 - .L_22)
	.align		4
.L_22:
        /*005c*/ 	.word	index@(.nv.constant0._Z18mergeWithBlockSumsPfiS_)
        /*0060*/ 	.short	0x0380
        /*0062*/ 	.short	0x0018


	//----- nvinfo : EIATTR_SW_WAR
	.align		4
.L_23:
        /*0064*/ 	.byte	0x04, 0x36
        /*0066*/ 	.short	(.L_25 - .L_24)
.L_24:
        /*0068*/ 	.word	0x00000008
.L_25:


//--------------------- .nv.info._Z9scanBlockPKfPfiS1_ --------------------------
	.section	.nv.info._Z9scanBlockPKfPfiS1_,"",@"SHT_CUDA_INFO"
	.sectionflags	@""
	.align	4


	//----- nvinfo : EIATTR_CUDA_API_VERSION
	.align		4
        /*0000*/ 	.byte	0x04, 0x37
        /*0002*/ 	.short	(.L_27 - .L_26)
.L_26:
        /*0004*/ 	.word	0x00000082


	//----- nvinfo : EIATTR_KPARAM_INFO
	.align		4
.L_27:
        /*0008*/ 	.byte	0x04, 0x17
        /*000a*/ 	.short	(.L_29 - .L_28)
.L_28:
        /*000c*/ 	.word	0x00000000
        /*0010*/ 	.short	0x0003
        /*0012*/ 	.short	0x0018
        /*0014*/ 	.byte	0x00, 0xf5, 0x21, 0x00


	//----- nvinfo : EIATTR_KPARAM_INFO
	.align		4
.L_29:
        /*0018*/ 	.byte	0x04, 0x17
        /*001a*/ 	.short	(.L_31 - .L_30)
.L_30:
        /*001c*/ 	.word	0x00000000
        /*0020*/ 	.short	0x0002
        /*0022*/ 	.short	0x0010
        /*0024*/ 	.byte	0x00, 0xf0, 0x11, 0x00


	//----- nvinfo : EIATTR_KPARAM_INFO
	.align		4
.L_31:
        /*0028*/ 	.byte	0x04, 0x17
        /*002a*/ 	.short	(.L_33 - .L_32)
.L_32:
        /*002c*/ 	.word	0x00000000
        /*0030*/ 	.short	0x0001
        /*0032*/ 	.short	0x0008
        /*0034*/ 	.byte	0x00, 0xf5, 0x21, 0x00


	//----- nvinfo : EIATTR_KPARAM_INFO
	.align		4
.L_33:
        /*0038*/ 	.byte	0x04, 0x17
        /*003a*/ 	.short	(.L_35 - .L_34)
.L_34:
        /*003c*/ 	.word	0x00000000
        /*0040*/ 	.short	0x0000
        /*0042*/ 	.short	0x0000
        /*0044*/ 	.byte	0x00, 0xf5, 0x21, 0x00


	//----- nvinfo : EIATTR_SPARSE_MMA_MASK
	.align		4
.L_35:
        /*0048*/ 	.byte	0x03, 0x50
        /*004a*/ 	.short	0x0000


	//----- nvinfo : EIATTR_MAXREG_COUNT
	.align		4
        /*004c*/ 	.byte	0x03, 0x1b
        /*004e*/ 	.short	0x00ff


	//----- nvinfo : EIATTR_NUM_BARRIERS
	.align		4
        /*0050*/ 	.byte	0x02, 0x4c
        /*0052*/ 	.byte	0x01
	.zero		1


	//----- nvinfo : EIATTR_MERCURY_ISA_VERSION
	.align		4
        /*0054*/ 	.byte	0x03, 0x5f
        /*0056*/ 	.short	0x0101


	//----- nvinfo : EIATTR_VRC_CTA_INIT_COUNT
	.align		4
        /*0058*/ 	.byte	0x02, 0x4a
	.zero		1
	.zero		1


	//----- nvinfo : EIATTR_EXIT_INSTR_OFFSETS
	.align		4
        /*005c*/ 	.byte	0x04, 0x1c
        /*005e*/ 	.short	(.L_37 - .L_36)


	//   ....[0]....
.L_36:
        /*0060*/ 	.word	0x000004f0


	//   ....[1]....
        /*0064*/ 	.word	0x00000560


	//----- nvinfo : EIATTR_CBANK_PARAM_SIZE
	.align		4
.L_37:
        /*0068*/ 	.byte	0x03, 0x19
        /*006a*/ 	.short	0x0020


	//----- nvinfo : EIATTR_PARAM_CBANK
	.align		4
        /*006c*/ 	.byte	0x04, 0x0a
        /*006e*/ 	.short	(.L_39 - .L_38)
	.align		4
.L_38:
        /*0070*/ 	.word	index@(.nv.constant0._Z9scanBlockPKfPfiS1_)
        /*0074*/ 	.short	0x0380
        /*0076*/ 	.short	0x0020


	//----- nvinfo : EIATTR_SW_WAR
	.align		4
.L_39:
        /*0078*/ 	.byte	0x04, 0x36
        /*007a*/ 	.short	(.L_41 - .L_40)
.L_40:
        /*007c*/ 	.word	0x00000008
.L_41:


//--------------------- .nv.callgraph             --------------------------
	.section	.nv.callgraph,"",@"SHT_CUDA_CALLGRAPH"
	.align	4
	.sectionentsize	8
	.align		4
        /*0000*/ 	.word	0x00000000
	.align		4
        /*0004*/ 	.word	0xffffffff
	.align		4
        /*0008*/ 	.word	0x00000000
	.align		4
        /*000c*/ 	.word	0xfffffffe
	.align		4
        /*0010*/ 	.word	0x00000000
	.align		4
        /*0014*/ 	.word	0xfffffffd
	.align		4
        /*0018*/ 	.word	0x00000000
	.align		4
        /*001c*/ 	.word	0xfffffffc


//--------------------- .text._Z18mergeWithBlockSumsPfiS_ --------------------------
	.section	.text._Z18mergeWithBlockSumsPfiS_,"ax",@progbits
	.align	128
        .global         _Z18mergeWithBlockSumsPfiS_
        .type           _Z18mergeWithBlockSumsPfiS_,@function
        .size           _Z18mergeWithBlockSumsPfiS_,(.L_x_6 - _Z18mergeWithBlockSumsPfiS_)
        .other          _Z18mergeWithBlockSumsPfiS_,@"STO_CUDA_ENTRY STV_DEFAULT"
_Z18mergeWithBlockSumsPfiS_:
.text._Z18mergeWithBlockSumsPfiS_:
[----:B------:R-:W-:Y:S01]  /*0000*/  LDC R1, c[0x0][0x37c] ;  /* 0x0000df00ff017b82 */ /* 0x000fe20000000800 */
[----:B------:R-:W0:Y:S07]  /*0010*/  S2R R9, SR_CTAID.X ;  /* 0x0000000000097919 */ /* 0x000e2e0000002500 */
[----:B------:R-:W0:Y:S01]  /*0020*/  LDC R0, c[0x0][0x360] ;  /* 0x0000d800ff007b82 */ /* 0x000e220000000800 */
[----:B------:R-:W1:Y:S01]  /*0030*/  LDCU UR4, c[0x0][0x388] ;  /* 0x00007100ff0477ac */ /* 0x000e620008000800 */
[----:B------:R-:W2:Y:S01]  /*0040*/  S2R R7, SR_TID.X ;  /* 0x0000000000077919 */ /* 0x000ea20000002100 */
[----:B0-----:R-:W-:-:S05]  /*0050*/  IMAD R0, R9, R0, R0 ;  /* 0x0000000009007224 */ /* 0x001fca00078e0200 */
[----:B--2---:R-:W-:-:S04]  /*0060*/  IADD3 R7, PT, PT, R0, R7, RZ ;  /* 0x0000000700077210 */ /* 0x004fc80007ffe0ff */
[----:B-1----:R-:W-:-:S13]  /*0070*/  ISETP.GE.AND P0, PT, R7, UR4, PT ;  /* 0x0000000407007c0c */ /* 0x002fda000bf06270 */
[----:B------:R-:W-:Y:S05]  /*0080*/  @P0 EXIT ;  /* 0x000000000000094d */ /* 0x000fea0003800000 */
[----:B------:R-:W0:Y:S01]  /*0090*/  LDC.64 R2, c[0x0][0x390] ;  /* 0x0000e400ff027b82 */ /* 0x000e220000000a00 */
[----:B------:R-:W1:Y:S07]  /*00a0*/  LDCU.64 UR4, c[0x0][0x358] ;  /* 0x00006b00ff0477ac */ /* 0x000e6e0008000a00 */
[----:B------:R-:W2:Y:S01]  /*00b0*/  LDC.64 R4, c[0x0][0x380] ;  /* 0x0000e000ff047b82 */ /* 0x000ea20000000a00 */
[----:B0-----:R-:W-:-:S06]  /*00c0*/  IMAD.WIDE.U32 R2, R9, 0x4, R2 ;  /* 0x0000000409027825 */ /* 0x001fcc00078e0002 */
[----:B-1----:R-:W3:Y:S01]  /*00d0*/  LDG.E R2, desc[UR4][R2.64] ;  /* 0x0000000402027981 */ /* 0x002ee2000c1e1900 */
[----:B--2---:R-:W-:-:S05]  /*00e0*/  IMAD.WIDE R4, R7, 0x4, R4 ;  /* 0x0000000407047825 */ /* 0x004fca00078e0204 */
[----:B------:R-:W3:Y:S02]  /*00f0*/  LDG.E R7, desc[UR4][R4.64] ;  /* 0x0000000404077981 */ /* 0x000ee4000c1e1900 */
[----:B---3--:R-:W-:-:S05]  /*0100*/  FADD R7, R2, R7 ;  /* 0x0000000702077221 */ /* 0x008fca0000000000 */
[----:B------:R-:W-:Y:S01]  /*0110*/  STG.E desc[UR4][R4.64], R7 ;  /* 0x0000000704007986 */ /* 0x000fe2000c101904 */
[----:B------:R-:W-:Y:S05]  /*0120*/  EXIT ;  /* 0x000000000000794d */ /* 0x000fea0003800000 */
.L_x_0:
[----:B------:R-:W-:-:S00]  /*0130*/  BRA `(.L_x_0) ;  /* 0xfffffffc00fc7947 */ /* 0x000fc0000383ffff */
[----:B------:R-:W-:-:S00]  /*0140*/  NOP ;  /* 0x0000000000007918 */ /* 0x000fc00000000000 */
        /* <DEDUP_REMOVED lines=11> */
.L_x_6:


//--------------------- .text._Z9scanBlockPKfPfiS1_ --------------------------
	.section	.text._Z9scanBlockPKfPfiS1_,"ax",@progbits
	.align	128
        .global         _Z9scanBlockPKfPfiS1_
        .type           _Z9scanBlockPKfPfiS1_,@function
        .size           _Z9scanBlockPKfPfiS1_,(.L_x_7 - _Z9scanBlockPKfPfiS1_)
        .other          _Z9scanBlockPKfPfiS1_,@"STO_CUDA_ENTRY STV_DEFAULT"
_Z9scanBlockPKfPfiS1_:
.text._Z9scanBlockPKfPfiS1_:
[----:B------:R-:W-:Y:S01]  /*0000*/  LDC R1, c[0x0][0x37c] ;  /* 0x0000df00ff017b82 */ /* 0x000fe20000000800 */
[----:B------:R-:W0:Y:S01]  /*0010*/  S2R R2, SR_TID.X ;  /* 0x0000000000027919 */ /* 0x000e220000002100 */
[----:B------:R-:W0:Y:S01]  /*0020*/  LDCU UR4, c[0x0][0x360] ;  /* 0x00006c00ff0477ac */ /* 0x000e220008000800 */
[----:B------:R-:W0:Y:S01]  /*0030*/  S2R R11, SR_CTAID.X ;  /* 0x00000000000b7919 */ /* 0x000e220000002500 */
[----:B------:R-:W1:Y:S01]  /*0040*/  LDCU UR5, c[0x0][0x390] ;  /* 0x00007200ff0577ac */ /* 0x000e620008000800 */
[----:B------:R-:W2:Y:S01]  /*0050*/  LDCU.64 UR8, c[0x0][0x358] ;  /* 0x00006b00ff0877ac */ /* 0x000ea20008000a00 */
[----:B0-----:R-:W-:-:S05]  /*0060*/  IMAD R0, R11, UR4, R2 ;  /* 0x000000040b007c24 */ /* 0x001fca000f8e0202 */
[----:B-1----:R-:W-:-:S13]  /*0070*/  ISETP.GE.AND P0, PT, R0, UR5, PT ;  /* 0x0000000500007c0c */ /* 0x002fda000bf06270 */
[----:B------:R-:W0:Y:S02]  /*0080*/  @!P0 LDC.64 R8, c[0x0][0x380] ;  /* 0x0000e000ff088b82 */ /* 0x000e240000000a00 */
[----:B0-----:R-:W-:-:S05]  /*0090*/  @!P0 IMAD.WIDE R8, R0, 0x4, R8 ;  /* 0x0000000400088825 */ /* 0x001fca00078e0208 */
[----:B--2---:R-:W2:Y:S01]  /*00a0*/  @!P0 LDG.E R3, desc[UR8][R8.64] ;  /* 0x0000000808038981 */ /* 0x004ea2000c1e1900 */
[----:B------:R-:W0:Y:S01]  /*00b0*/  S2UR UR5, SR_CgaCtaId ;  /* 0x00000000000579c3 */ /* 0x000e220000008800 */
[----:B------:R-:W-:Y:S01]  /*00c0*/  IMAD.U32 R4, RZ, RZ, UR4 ;  /* 0x00000004ff047e24 */ /* 0x000fe2000f8e00ff */
[----:B------:R-:W-:-:S03]  /*00d0*/  UMOV UR4, 0x400 ;  /* 0x0000040000047882 */ /* 0x000fc60000000000 */
[C---:B------:R-:W-:Y:S01]  /*00e0*/  VIADD R5, R4.reuse, 0xffffffff ;  /* 0xffffffff04057836 */ /* 0x040fe20000000000 */
[----:B------:R-:W-:-:S04]  /*00f0*/  ISETP.GE.U32.AND P2, PT, R4, 0x2, PT ;  /* 0x000000020400780c */ /* 0x000fc80003f46070 */
[----:B------:R-:W-:Y:S01]  /*0100*/  ISETP.NE.AND P1, PT, R2, R5, PT ;  /* 0x000000050200720c */ /* 0x000fe20003f25270 */
[----:B0-----:R-:W-:-:S06]  /*0110*/  ULEA UR4, UR5, UR4, 0x18 ;  /* 0x0000000405047291 */ /* 0x001fcc000f8ec0ff */
[----:B------:R-:W-:-:S05]  /*0120*/  LEA R6, R2, UR4, 0x2 ;  /* 0x0000000402067c11 */ /* 0x000fca000f8e10ff */
[----:B--2---:R0:W-:Y:S04]  /*0130*/  @!P0 STS [R6], R3 ;  /* 0x0000000306008388 */ /* 0x0041e80000000800 */
[----:B------:R0:W-:Y:S01]  /*0140*/  @P0 STS [R6], RZ ;  /* 0x000000ff06000388 */ /* 0x0001e20000000800 */
[----:B------:R-:W-:Y:S06]  /*0150*/  BAR.SYNC.DEFER_BLOCKING 0x0 ;  /* 0x0000000000007b1d */ /* 0x000fec0000010000 */
[----:B------:R-:W-:Y:S05]  /*0160*/  @!P2 BRA `(.L_x_1) ;  /* 0x00000000003ca947 */ /* 0x000fea0003800000 */
[----:B------:R-:W-:Y:S01]  /*0170*/  IADD3 R9, PT, PT, R2, 0x1, RZ ;  /* 0x0000000102097810 */ /* 0x000fe20007ffe0ff */
[----:B------:R-:W-:-:S06]  /*0180*/  UMOV UR5, 0x1 ;  /* 0x0000000100057882 */ /* 0x000fcc0000000000 */
.L_x_2:
[----:B------:R-:W-:-:S04]  /*0190*/  USHF.L.U32 UR6, UR5, 0x1, URZ ;  /* 0x0000000105067899 */ /* 0x000fc800080006ff */
[----:B------:R-:W-:-:S06]  /*01a0*/  UIADD3 UR7, UPT, UPT, UR6, -0x1, URZ ;  /* 0xffffffff06077890 */ /* 0x000fcc000fffe0ff */
[----:B------:R-:W-:-:S13]  /*01b0*/  LOP3.LUT P2, RZ, R9, UR7, RZ, 0xc0, !PT ;  /* 0x0000000709ff7c12 */ /* 0x000fda000f84c0ff */
[----:B------:R-:W-:Y:S01]  /*01c0*/  @!P2 VIADD R5, R2, -UR5 ;  /* 0x800000050205ac36 */ /* 0x000fe20008000000 */
[----:B------:R-:W-:Y:S01]  /*01d0*/  @!P2 LDS R8, [R6] ;  /* 0x000000000608a984 */ /* 0x000fe20000000800 */
[----:B------:R-:W-:-:S03]  /*01e0*/  UMOV UR5, UR6 ;  /* 0x0000000600057c82 */ /* 0x000fc60008000000 */
[----:B------:R-:W-:-:S06]  /*01f0*/  @!P2 LEA R5, R5, UR4, 0x2 ;  /* 0x000000040505ac11 */ /* 0x000fcc000f8e10ff */
[----:B------:R-:W1:Y:S02]  /*0200*/  @!P2 LDS R5, [R5] ;  /* 0x000000000505a984 */ /* 0x000e640000000800 */
[----:B-1----:R-:W-:-:S05]  /*0210*/  @!P2 FADD R7, R5, R8 ;  /* 0x000000080507a221 */ /* 0x002fca0000000000 */
[----:B------:R1:W-:Y:S01]  /*0220*/  @!P2 STS [R6], R7 ;  /* 0x000000070600a388 */ /* 0x0003e20000000800 */
[----:B------:R-:W-:Y:S01]  /*0230*/  BAR.SYNC.DEFER_BLOCKING 0x0 ;  /* 0x0000000000007b1d */ /* 0x000fe20000010000 */
[----:B------:R-:W-:-:S13]  /*0240*/  ISETP.LE.U32.AND P2, PT, R4, UR6, PT ;  /* 0x0000000604007c0c */ /* 0x000fda000bf43070 */
[----:B-1----:R-:W-:Y:S05]  /*0250*/  @!P2 BRA `(.L_x_2) ;  /* 0xfffffffc00cca947 */ /* 0x002fea000383ffff */
.L_x_1:
[----:B------:R-:W1:Y:S01]  /*0260*/  @!P1 LDS R5, [R6] ;  /* 0x0000000006059984 */ /* 0x000e620000000800 */
[----:B------:R-:W2:Y:S01]  /*0270*/  @!P1 LDC.64 R8, c[0x0][0x398] ;  /* 0x0000e600ff089b82 */ /* 0x000ea20000000a00 */
[----:B------:R-:W-:Y:S02]  /*0280*/  ISETP.GE.U32.AND P2, PT, R4, 0x2, PT ;  /* 0x000000020400780c */ /* 0x000fe40003f46070 */
[----:B------:R3:W-:Y:S01]  /*0290*/  @!P1 STS [R6], RZ ;  /* 0x000000ff06009388 */ /* 0x0007e20000000800 */
[----:B--2---:R-:W-:-:S05]  /*02a0*/  @!P1 IMAD.WIDE.U32 R8, R11, 0x4, R8 ;  /* 0x000000040b089825 */ /* 0x004fca00078e0008 */
[----:B-1----:R3:W-:Y:S01]  /*02b0*/  @!P1 STG.E desc[UR8][R8.64], R5 ;  /* 0x0000000508009986 */ /* 0x0027e2000c101908 */
[----:B------:R-:W-:Y:S06]  /*02c0*/  BAR.SYNC.DEFER_BLOCKING 0x0 ;  /* 0x0000000000007b1d */ /* 0x000fec0000010000 */
[----:B------:R-:W-:Y:S05]  /*02d0*/  @!P2 BRA `(.L_x_3) ;  /* 0x00000000007ca947 */ /* 0x000fea0003800000 */
[----:B------:R-:W-:-:S07]  /*02e0*/  VIADD R12, R2, 0x1 ;  /* 0x00000001020c7836 */ /* 0x000fce0000000000 */
.L_x_4:
[----:B---3--:R-:W-:-:S04]  /*02f0*/  LOP3.LUT P1, R5, R4, 0x7fe, RZ, 0xc0, !PT ;  /* 0x000007fe04057812 */ /* 0x008fc8000782c0ff */
[----:B------:R-:W1:Y:S01]  /*0300*/  I2F.U32.RP R7, R5 ;  /* 0x0000000500077306 */ /* 0x000e620000209000 */
[----:B------:R-:W-:-:S07]  /*0310*/  IMAD.MOV R11, RZ, RZ, -R5 ;  /* 0x000000ffff0b7224 */ /* 0x000fce00078e0a05 */
[----:B-1----:R-:W1:Y:S02]  /*0320*/  MUFU.RCP R7, R7 ;  /* 0x0000000700077308 */ /* 0x002e640000001000 */
[----:B-1----:R-:W-:-:S06]  /*0330*/  IADD3 R8, PT, PT, R7, 0xffffffe, RZ ;  /* 0x0ffffffe07087810 */ /* 0x002fcc0007ffe0ff */
[----:B------:R1:W2:Y:S02]  /*0340*/  F2I.FTZ.U32.TRUNC.NTZ R9, R8 ;  /* 0x0000000800097305 */ /* 0x0002a4000021f000 */
[----:B-1----:R-:W-:Y:S02]  /*0350*/  IMAD.MOV.U32 R8, RZ, RZ, RZ ;  /* 0x000000ffff087224 */ /* 0x002fe400078e00ff */
[----:B--2---:R-:W-:-:S04]  /*0360*/  IMAD R11, R11, R9, RZ ;  /* 0x000000090b0b7224 */ /* 0x004fc800078e02ff */
[----:B------:R-:W-:-:S06]  /*0370*/  IMAD.HI.U32 R9, R9, R11, R8 ;  /* 0x0000000b09097227 */ /* 0x000fcc00078e0008 */
[----:B------:R-:W-:-:S05]  /*0380*/  IMAD.HI.U32 R9, R9, R12, RZ ;  /* 0x0000000c09097227 */ /* 0x000fca00078e00ff */
[----:B------:R-:W-:Y:S02]  /*0390*/  IADD3 R10, PT, PT, -R9, RZ, RZ ;  /* 0x000000ff090a7210 */ /* 0x000fe40007ffe1ff */
[----:B------:R-:W-:-:S03]  /*03a0*/  SHF.R.U32.HI R9, RZ, 0x1, R4 ;  /* 0x00000001ff097819 */ /* 0x000fc60000011604 */
[----:B------:R-:W-:-:S05]  /*03b0*/  IMAD R10, R5, R10, R12 ;  /* 0x0000000a050a7224 */ /* 0x000fca00078e020c */
[----:B------:R-:W-:-:S13]  /*03c0*/  ISETP.GE.U32.AND P2, PT, R10, R5, PT ;  /* 0x000000050a00720c */ /* 0x000fda0003f46070 */
[----:B------:R-:W-:-:S05]  /*03d0*/  @P2 IMAD.IADD R10, R10, 0x1, -R5 ;  /* 0x000000010a0a2824 */ /* 0x000fca00078e0a05 */
[----:B------:R-:W-:-:S13]  /*03e0*/  ISETP.GE.U32.AND P2, PT, R10, R5, PT ;  /* 0x000000050a00720c */ /* 0x000fda0003f46070 */
[----:B------:R-:W-:Y:S01]  /*03f0*/  @P2 IMAD.IADD R10, R10, 0x1, -R5 ;  /* 0x000000010a0a2824 */ /* 0x000fe200078e0a05 */
[----:B------:R-:W-:-:S04]  /*0400*/  @!P1 LOP3.LUT R10, RZ, R5, RZ, 0x33, !PT ;  /* 0x00000005ff0a9212 */ /* 0x000fc800078e33ff */
[----:B------:R-:W-:-:S13]  /*0410*/  ISETP.NE.AND P1, PT, R10, RZ, PT ;  /* 0x000000ff0a00720c */ /* 0x000fda0003f25270 */
[----:B------:R-:W-:Y:S01]  /*0420*/  @!P1 IADD3 R5, PT, PT, -R9, R2, RZ ;  /* 0x0000000209059210 */ /* 0x000fe20007ffe1ff */
[----:B------:R-:W1:Y:S03]  /*0430*/  @!P1 LDS R8, [R6] ;  /* 0x0000000006089984 */ /* 0x000e660000000800 */
[----:B------:R-:W-:-:S05]  /*0440*/  @!P1 LEA R5, R5, UR4, 0x2 ;  /* 0x0000000405059c11 */ /* 0x000fca000f8e10ff */
[----:B------:R-:W2:Y:S04]  /*0450*/  @!P1 LDS R7, [R5] ;  /* 0x0000000005079984 */ /* 0x000ea80000000800 */
[----:B-1----:R1:W-:Y:S01]  /*0460*/  @!P1 STS [R5], R8 ;  /* 0x0000000805009388 */ /* 0x0023e20000000800 */
[----:B--2---:R-:W-:-:S05]  /*0470*/  @!P1 FADD R7, R7, R8 ;  /* 0x0000000807079221 */ /* 0x004fca0000000000 */
[----:B------:R1:W-:Y:S01]  /*0480*/  @!P1 STS [R6], R7 ;  /* 0x0000000706009388 */ /* 0x0003e20000000800 */
[----:B------:R-:W-:Y:S01]  /*0490*/  BAR.SYNC.DEFER_BLOCKING 0x0 ;  /* 0x0000000000007b1d */ /* 0x000fe20000010000 */
[----:B------:R-:W-:Y:S01]  /*04a0*/  ISETP.GT.U32.AND P1, PT, R4, 0x3, PT ;  /* 0x000000030400780c */ /* 0x000fe20003f24070 */
[----:B------:R-:W-:-:S12]  /*04b0*/  IMAD.MOV.U32 R4, RZ, RZ, R9 ;  /* 0x000000ffff047224 */ /* 0x000fd800078e0009 */
[----:B-1----:R-:W-:Y:S05]  /*04c0*/  @P1 BRA `(.L_x_4) ;  /* 0xfffffffc00881947 */ /* 0x002fea000383ffff */
.L_x_3:
[----:B------:R-:W1:Y:S02]  /*04d0*/  LDCU UR4, c[0x0][0x390] ;  /* 0x00007200ff0477ac */ /* 0x000e640008000800 */
[----:B-1----:R-:W-:-:S13]  /*04e0*/  ISETP.GE.AND P1, PT, R0, UR4, PT ;  /* 0x0000000400007c0c */ /* 0x002fda000bf26270 */
[----:B------:R-:W-:Y:S05]  /*04f0*/  @P1 EXIT ;  /* 0x000000000000194d */ /* 0x000fea0003800000 */
[----:B0--3--:R-:W0:Y:S01]  /*0500*/  LDS R6, [R6] ;  /* 0x0000000006067984 */ /* 0x009e220000000800 */
[----:B------:R-:W1:Y:S01]  /*0510*/  LDC.64 R4, c[0x0][0x388] ;  /* 0x0000e200ff047b82 */ /* 0x000e620000000a00 */
[----:B------:R-:W-:-:S05]  /*0520*/  @P0 MOV R3, RZ ;  /* 0x000000ff00030202 */ /* 0x000fca0000000f00 */
[----:B0-----:R-:W-:Y:S01]  /*0530*/  FADD R7, R6, R3 ;  /* 0x0000000306077221 */ /* 0x001fe20000000000 */
[----:B-1----:R-:W-:-:S05]  /*0540*/  IMAD.WIDE R2, R0, 0x4, R4 ;  /* 0x0000000400027825 */ /* 0x002fca00078e0204 */
[----:B------:R-:W-:Y:S01]  /*0550*/  STG.E desc[UR8][R2.64], R7 ;  /* 0x0000000702007986 */ /* 0x000fe2000c101908 */
[----:B------:R-:W-:Y:S05]  /*0560*/  EXIT ;  /* 0x000000000000794d */ /* 0x000fea0003800000 */
.L_x_5:
        /* <DEDUP_REMOVED lines=9> */
.L_x_7:


//--------------------- .nv.shared.reserved.0     --------------------------
	.section	.nv.shared.reserved.0,"aw",@nobits
	.weak		__nv_reservedSMEM_offset_0_alias
	.size		__nv_reservedSMEM_offset_0_alias, 0, 64
	.other		__nv_reservedSMEM_offset_0_alias,@"STO_CUDA_RESERVED_SHARED STV_DEFAULT"
__nv_reservedSMEM_offset_0_alias:
	.zero		0
	.zero		64


//--------------------- .nv.shared._Z9scanBlockPKfPfiS1_ --------------------------
	.section	.nv.shared._Z9scanBlockPKfPfiS1_,"aw",@nobits
	.sectionflags	@""
	.align	4
.nv.shared._Z9scanBlockPKfPfiS1_:
	.zero		2048


//--------------------- .nv.constant0._Z18mergeWithBlockSumsPfiS_ --------------------------
	.section	.nv.constant0._Z18mergeWithBlockSumsPfiS_,"a",@progbits
	.sectionflags	@""
	.align	4
.nv.constant0._Z18mergeWithBlockSumsPfiS_:
	.zero		920


//--------------------- .nv.constant0._Z9scanBlockPKfPfiS1_ --------------------------
	.section	.nv.constant0._Z9scanBlockPKfPfiS1_,"a",@progbits
	.sectionflags	@""
	.align	4
.nv.constant0._Z9scanBlockPKfPfiS1_:
	.zero		928


//--------------------- SYMBOLS --------------------------

	.type		.nv.reservedSmem.offset0,@object
	.size		.nv.reservedSmem.offset0,0x4
	.type		.nv.reservedSmem.cap,@object
	.size		.nv.reservedSmem.cap,0x4
